	.headerflags	@"EF_CUDA_TEXMODE_UNIFIED EF_CUDA_64BIT_ADDRESS EF_CUDA_ACCELERATORS EF_CUDA_SM90 EF_CUDA_VIRTUAL_SM(EF_CUDA_SM90)"
	.elftype	@"ET_EXEC"


//--------------------- .nv.info                  --------------------------
	.section	.nv.info,"",@"SHT_CUDA_INFO"
	.align	4


	//----- nvinfo : EIATTR_REGCOUNT
	.align		4
        /*0000*/ 	.byte	0x04, 0x2f
        /*0002*/ 	.short	(.L_1 - .L_0)
	.align		4
.L_0:
        /*0004*/ 	.word	index@(triton_poi_fused__to_copy_gt_replication_pad2d_rsub_1)
        /*0008*/ 	.word	0x0000000e


	//----- nvinfo : EIATTR_MIN_STACK_SIZE
	.align		4
.L_1:
        /*000c*/ 	.byte	0x04, 0x12
        /*000e*/ 	.short	(.L_3 - .L_2)
	.align		4
.L_2:
        /*0010*/ 	.word	index@(triton_poi_fused__to_copy_gt_replication_pad2d_rsub_1)
        /*0014*/ 	.word	0x00000000


	//----- nvinfo : EIATTR_FRAME_SIZE
	.align		4
.L_3:
        /*0018*/ 	.byte	0x04, 0x11
        /*001a*/ 	.short	(.L_5 - .L_4)
	.align		4
.L_4:
        /*001c*/ 	.word	index@(triton_poi_fused__to_copy_gt_replication_pad2d_rsub_1)
        /*0020*/ 	.word	0x00000000


	//----- nvinfo : EIATTR_MIN_STACK_SIZE
	.align		4
.L_5:
        /*0024*/ 	.byte	0x04, 0x12
        /*0026*/ 	.short	(.L_7 - .L_6)
	.align		4
.L_6:
        /*0028*/ 	.word	index@(triton_poi_fused__to_copy_gt_replication_pad2d_rsub_1)
        /*002c*/ 	.word	0x00000000
.L_7:


//--------------------- .nv.info.triton_poi_fused__to_copy_gt_replication_pad2d_rsub_1 --------------------------
	.section	.nv.info.triton_poi_fused__to_copy_gt_replication_pad2d_rsub_1,"",@"SHT_CUDA_INFO"
	.sectionflags	@""
	.align	4


	//----- nvinfo : EIATTR_CUDA_API_VERSION
	.align		4
        /*0000*/ 	.byte	0x04, 0x37
        /*0002*/ 	.short	(.L_9 - .L_8)
.L_8:
        /*0004*/ 	.word	0x0000007c


	//----- nvinfo : EIATTR_KPARAM_INFO
	.align		4
.L_9:
        /*0008*/ 	.byte	0x04, 0x17
        /*000a*/ 	.short	(.L_11 - .L_10)
.L_10:
        /*000c*/ 	.word	0x00000000
        /*0010*/ 	.short	0x0002
        /*0012*/ 	.short	0x0010
        /*0014*/ 	.byte	0x00, 0xf0, 0x11, 0x00


	//----- nvinfo : EIATTR_KPARAM_INFO
	.align		4
.L_11:
        /*0018*/ 	.byte	0x04, 0x17
        /*001a*/ 	.short	(.L_13 - .L_12)
.L_12:
        /*001c*/ 	.word	0x00000000
        /*0020*/ 	.short	0x0001
        /*0022*/ 	.short	0x0008
        /*0024*/ 	.byte	0x00, 0xf4, 0x21, 0x00


	//----- nvinfo : EIATTR_KPARAM_INFO
	.align		4
.L_13:
        /*0028*/ 	.byte	0x04, 0x17
        /*002a*/ 	.short	(.L_15 - .L_14)
.L_14:
        /*002c*/ 	.word	0x00000000
        /*0030*/ 	.short	0x0000
        /*0032*/ 	.short	0x0000
        /*0034*/ 	.byte	0x00, 0xf4, 0x21, 0x00


	//----- nvinfo : EIATTR_SPARSE_MMA_MASK
	.align		4
.L_15:
        /*0038*/ 	.byte	0x03, 0x50
        /*003a*/ 	.short	0x0000


	//----- nvinfo : EIATTR_MAXREG_COUNT
	.align		4
        /*003c*/ 	.byte	0x03, 0x1b
        /*003e*/ 	.short	0x00ff


	//----- nvinfo : EIATTR_EXIT_INSTR_OFFSETS
	.align		4
        /*0040*/ 	.byte	0x04, 0x1c
        /*0042*/ 	.short	(.L_17 - .L_16)


	//   ....[0]....
.L_16:
        /*0044*/ 	.word	0x000002f0


	//   ....[1]....
        /*0048*/ 	.word	0x00000330


	//----- nvinfo : EIATTR_REQNTID
	.align		4
.L_17:
        /*004c*/ 	.byte	0x04, 0x10
        /*004e*/ 	.short	(.L_19 - .L_18)
.L_18:
        /*0050*/ 	.word	0x00000080
        /*0054*/ 	.word	0x00000001
        /*0058*/ 	.word	0x00000001


	//----- nvinfo : EIATTR_CBANK_PARAM_SIZE
	.align		4
.L_19:
        /*005c*/ 	.byte	0x03, 0x19
        /*005e*/ 	.short	0x0014


	//----- nvinfo : EIATTR_PARAM_CBANK
	.align		4
        /*0060*/ 	.byte	0x04, 0x0a
        /*0062*/ 	.short	(.L_21 - .L_20)
	.align		4
.L_20:
        /*0064*/ 	.word	index@(.nv.constant0.triton_poi_fused__to_copy_gt_replication_pad2d_rsub_1)
        /*0068*/ 	.short	0x0210
        /*006a*/ 	.short	0x0014


	//----- nvinfo : EIATTR_SW_WAR
	.align		4
.L_21:
        /*006c*/ 	.byte	0x04, 0x36
        /*006e*/ 	.short	(.L_23 - .L_22)
.L_22:
        /*0070*/ 	.word	0x00000008
.L_23:


//--------------------- .nv.callgraph             --------------------------
	.section	.nv.callgraph,"",@"SHT_CUDA_CALLGRAPH"
	.align	4
	.sectionentsize	8
	.align		4
        /*0000*/ 	.word	0x00000000
	.align		4
        /*0004*/ 	.word	0xffffffff
	.align		4
        /*0008*/ 	.word	0x00000000
	.align		4
        /*000c*/ 	.word	0xfffffffe
	.align		4
        /*0010*/ 	.word	0x00000000
	.align		4
        /*0014*/ 	.word	0xfffffffd
	.align		4
        /*0018*/ 	.word	0x00000000
	.align		4
        /*001c*/ 	.word	0xfffffffc


//--------------------- .text.triton_poi_fused__to_copy_gt_replication_pad2d_rsub_1 --------------------------
	.section	.text.triton_poi_fused__to_copy_gt_replication_pad2d_rsub_1,"ax",@progbits
	.align	128
        .global         triton_poi_fused__to_copy_gt_replication_pad2d_rsub_1
        .type           triton_poi_fused__to_copy_gt_replication_pad2d_rsub_1,@function
        .size           triton_poi_fused__to_copy_gt_replication_pad2d_rsub_1,(.L_x_1 - triton_poi_fused__to_copy_gt_replication_pad2d_rsub_1)
        .other          triton_poi_fused__to_copy_gt_replication_pad2d_rsub_1,@"STO_CUDA_ENTRY STV_DEFAULT"
triton_poi_fused__to_copy_gt_replication_pad2d_rsub_1:
.text.triton_poi_fused__to_copy_gt_replication_pad2d_rsub_1:
[----:B------:R-:W0:Y:S02]  /*0000*/  LDC R1, c[0x0][0x28] ;  /* 0x00000a00ff017b82 */ /* 0x000e240000000800 */
[----:B------:R-:W1:Y:S01]  /*0010*/  S2R R0, SR_TID.X ;  /* 0x0000000000007919 */ /* 0x000e620000002100 */
[----:B------:R-:W-:Y:S01]  /*0020*/  ULDC.64 UR4, c[0x0][0x208] ;  /* 0x0000820000047ab9 */ /* 0x000fe20000000a00 */
[----:B------:R-:W2:Y:S01]  /*0030*/  S2R R5, SR_CTAID.X ;  /* 0x0000000000057919 */ /* 0x000ea20000002500 */
[----:B-1----:R-:W-:Y:S01]  /*0040*/  IMAD.SHL.U32 R0, R0, 0x2, RZ ;  /* 0x0000000200007824 */ /* 0x002fe200078e00ff */
[----:B--2---:R-:W-:-:S04]  /*0050*/  SHF.R.S32.HI R7, RZ, 0x17, R5 ;  /* 0x00000017ff077819 */ /* 0x004fc80000011405 */
[----:B------:R-:W-:Y:S02]  /*0060*/  LOP3.LUT R0, R0, 0xfe, RZ, 0xc0, !PT ;  /* 0x000000fe00007812 */ /* 0x000fe400078ec0ff */
[----:B------:R-:W-:-:S03]  /*0070*/  SGXT R7, R7, 0x1 ;  /* 0x000000010707781a */ /* 0x000fc60000000200 */
[----:B------:R-:W-:-:S04]  /*0080*/  IMAD R0, R5, 0x100, R0 ;  /* 0x0000010005007824 */ /* 0x000fc800078e0200 */
[----:B------:R-:W-:Y:S01]  /*0090*/  VIADD R2, R0, 0x1 ;  /* 0x0000000100027836 */ /* 0x000fe20000000000 */
[----:B------:R-:W-:-:S04]  /*00a0*/  SHF.R.S32.HI R3, RZ, 0x1f, R0 ;  /* 0x0000001fff037819 */ /* 0x000fc80000011400 */
[----:B------:R-:W-:Y:S02]  /*00b0*/  LEA.HI R3, R3, R0, RZ, 0x3 ;  /* 0x0000000003037211 */ /* 0x000fe400078f18ff */
[----:B------:R-:W-:Y:S02]  /*00c0*/  LEA.HI R5, R7, R2, RZ, 0x3 ;  /* 0x0000000207057211 */ /* 0x000fe400078f18ff */
[----:B------:R-:W-:Y:S02]  /*00d0*/  SHF.R.S32.HI R4, RZ, 0x3, R3 ;  /* 0x00000003ff047819 */ /* 0x000fe40000011403 */
[----:B------:R-:W-:Y:S02]  /*00e0*/  LOP3.LUT R9, R5, 0xfffffff8, RZ, 0xc0, !PT ;  /* 0xfffffff805097812 */ /* 0x000fe400078ec0ff */
[----:B------:R-:W-:Y:S02]  /*00f0*/  LEA.HI R6, R4, R4, RZ, 0x3 ;  /* 0x0000000404067211 */ /* 0x000fe400078f18ff */
[----:B------:R-:W-:Y:S01]  /*0100*/  LOP3.LUT R5, R3, 0xfffffff8, RZ, 0xc0, !PT ;  /* 0xfffffff803057812 */ /* 0x000fe200078ec0ff */
[----:B------:R-:W-:Y:S01]  /*0110*/  IMAD.IADD R9, R2, 0x1, -R9 ;  /* 0x0000000102097824 */ /* 0x000fe200078e0a09 */
[----:B------:R-:W-:Y:S01]  /*0120*/  LOP3.LUT R11, R6, 0xfffffff8, RZ, 0xc0, !PT ;  /* 0xfffffff8060b7812 */ /* 0x000fe200078ec0ff */
[----:B------:R-:W1:Y:S01]  /*0130*/  LDC.64 R2, c[0x0][0x210] ;  /* 0x00008400ff027b82 */ /* 0x000e620000000a00 */
[----:B------:R-:W-:Y:S01]  /*0140*/  LEA.HI R7, R7, R0, RZ, 0x6 ;  /* 0x0000000007077211 */ /* 0x000fe200078f30ff */
[----:B------:R-:W-:Y:S01]  /*0150*/  IMAD.IADD R5, R0, 0x1, -R5 ;  /* 0x0000000100057824 */ /* 0x000fe200078e0a05 */
[C---:B------:R-:W-:Y:S01]  /*0160*/  ISETP.GT.AND P2, PT, R9.reuse, 0x2, PT ;  /* 0x000000020900780c */ /* 0x040fe20003f44270 */
[----:B------:R-:W-:Y:S01]  /*0170*/  IMAD.IADD R11, R4, 0x1, -R11 ;  /* 0x00000001040b7824 */ /* 0x000fe200078e0a0b */
[----:B------:R-:W-:-:S02]  /*0180*/  VIMNMX R9, R9, 0x5, PT ;  /* 0x0000000509097848 */ /* 0x000fc40003fe0100 */
[----:B------:R-:W-:Y:S02]  /*0190*/  ISETP.GT.AND P1, PT, R5, 0x2, PT ;  /* 0x000000020500780c */ /* 0x000fe40003f24270 */
[----:B------:R-:W-:Y:S01]  /*01a0*/  ISETP.GT.AND P0, PT, R11, 0x2, PT ;  /* 0x000000020b00780c */ /* 0x000fe20003f04270 */
[----:B------:R-:W-:Y:S01]  /*01b0*/  VIADD R9, R9, 0xfffffffe ;  /* 0xfffffffe09097836 */ /* 0x000fe20000000000 */
[----:B------:R-:W-:Y:S02]  /*01c0*/  VIMNMX R11, R11, 0x5, PT ;  /* 0x000000050b0b7848 */ /* 0x000fe40003fe0100 */
[----:B------:R-:W-:Y:S02]  /*01d0*/  VIMNMX R5, R5, 0x5, PT ;  /* 0x0000000505057848 */ /* 0x000fe40003fe0100 */
[----:B------:R-:W-:Y:S02]  /*01e0*/  LEA R11, R11, 0xfffffff8, 0x2 ;  /* 0xfffffff80b0b7811 */ /* 0x000fe400078e10ff */
[----:B------:R-:W-:Y:S01]  /*01f0*/  SHF.R.S32.HI R7, RZ, 0x6, R7 ;  /* 0x00000006ff077819 */ /* 0x000fe20000011407 */
[----:B------:R-:W-:Y:S01]  /*0200*/  VIADD R5, R5, 0xfffffffe ;  /* 0xfffffffe05057836 */ /* 0x000fe20000000000 */
[----:B------:R-:W-:-:S02]  /*0210*/  SEL R4, R11, RZ, P0 ;  /* 0x000000ff0b047207 */ /* 0x000fc40000000000 */
[----:B------:R-:W-:Y:S02]  /*0220*/  SEL R9, R9, RZ, P2 ;  /* 0x000000ff09097207 */ /* 0x000fe40001000000 */
[----:B------:R-:W-:Y:S01]  /*0230*/  SEL R5, R5, RZ, P1 ;  /* 0x000000ff05057207 */ /* 0x000fe20000800000 */
[----:B------:R-:W-:Y:S01]  /*0240*/  IMAD R4, R7, 0x10, R4 ;  /* 0x0000001007047824 */ /* 0x000fe200078e0204 */
[----:B------:R-:W-:Y:S01]  /*0250*/  ISETP.GE.AND P0, PT, R0, 0x100, PT ;  /* 0x000001000000780c */ /* 0x000fe20003f06270 */
[----:B------:R-:W2:Y:S02]  /*0260*/  LDC.64 R6, c[0x0][0x218] ;  /* 0x00008600ff067b82 */ /* 0x000ea40000000a00 */
[C---:B------:R-:W-:Y:S02]  /*0270*/  IMAD.IADD R5, R4.reuse, 0x1, R5 ;  /* 0x0000000104057824 */ /* 0x040fe400078e0205 */
[----:B------:R-:W-:Y:S02]  /*0280*/  IMAD.IADD R9, R4, 0x1, R9 ;  /* 0x0000000104097824 */ /* 0x000fe400078e0209 */
[----:B-1----:R-:W-:-:S04]  /*0290*/  IMAD.WIDE R4, R5, 0x4, R2 ;  /* 0x0000000405047825 */ /* 0x002fc800078e0202 */
[----:B------:R-:W-:Y:S01]  /*02a0*/  IMAD.WIDE R2, R9, 0x4, R2 ;  /* 0x0000000409027825 */ /* 0x000fe200078e0202 */
[----:B------:R-:W-:-:S06]  /*02b0*/  CS2R R8, SRZ ;  /* 0x0000000000087805 */ /* 0x000fcc000001ff00 */
[----:B------:R1:W5:Y:S04]  /*02c0*/  @!P0 LDG.E.EL R8, desc[UR4][R4.64] ;  /* 0x0000000404088981 */ /* 0x000368000c2e1900 */
[----:B------:R1:W5:Y:S01]  /*02d0*/  @!P0 LDG.E.EL R9, desc[UR4][R2.64] ;  /* 0x0000000402098981 */ /* 0x000362000c2e1900 */
[----:B--2---:R-:W-:Y:S01]  /*02e0*/  IMAD.WIDE R6, R0, 0x4, R6 ;  /* 0x0000000400067825 */ /* 0x004fe200078e0206 */
[----:B------:R-:W-:Y:S06]  /*02f0*/  @P0 EXIT ;  /* 0x000000000000094d */ /* 0x000fec0003800000 */
[----:B-----5:R-:W-:Y:S02]  /*0300*/  FSET.BF.LEU.AND R8, R8, 1, PT ;  /* 0x3f8000000808780a */ /* 0x020fe4000380b000 */
[----:B------:R-:W-:-:S05]  /*0310*/  FSET.BF.LEU.AND R9, R9, 1, PT ;  /* 0x3f8000000909780a */ /* 0x000fca000380b000 */
[----:B------:R-:W-:Y:S01]  /*0320*/  STG.E.64 desc[UR4][R6.64], R8 ;  /* 0x0000000806007986 */ /* 0x000fe2000c101b04 */
[----:B------:R-:W-:Y:S05]  /*0330*/  EXIT ;  /* 0x000000000000794d */ /* 0x000fea0003800000 */
.L_x_0:
[----:B------:R-:W-:-:S00]  /*0340*/  BRA `(.L_x_0) ;  /* 0xfffffffc00fc7947 */ /* 0x000fc0000383ffff */
[----:B------:R-:W-:-:S00]  /*0350*/  NOP ;  /* 0x0000000000007918 */ /* 0x000fc00000000000 */
        /* <DEDUP_REMOVED lines=10> */
.L_x_1:


//--------------------- .nv.constant0.triton_poi_fused__to_copy_gt_replication_pad2d_rsub_1 --------------------------
	.section	.nv.constant0.triton_poi_fused__to_copy_gt_replication_pad2d_rsub_1,"a",@progbits
	.sectionflags	@""
	.align	4
.nv.constant0.triton_poi_fused__to_copy_gt_replication_pad2d_rsub_1:
	.zero		548
